//
// Generated by NVIDIA NVVM Compiler
//
// Compiler Build ID: CL-36424714
// Cuda compilation tools, release 13.0, V13.0.88
// Based on NVVM 20.0.0
//

.version 9.0
.target sm_100
.address_size 64

	// .globl	default_function_kernel_1

.visible .entry default_function_kernel_1(
	.param .u64 .ptr .align 1 default_function_kernel_1_param_0,
	.param .u64 .ptr .align 1 default_function_kernel_1_param_1
)
.maxntid 18
{
	.reg .pred 	%p<8>;
	.reg .b32 	%r<10>;
	.reg .b32 	%f<57>;
	.reg .b64 	%rd<9>;

	ld.param.u64 	%rd1, [default_function_kernel_1_param_0];
	ld.param.u64 	%rd2, [default_function_kernel_1_param_1];
	cvta.to.global.u64 	%rd3, %rd2;
	mov.u32 	%r3, %ctaid.x;
	mov.u32 	%r4, %tid.x;
	mad.lo.s32 	%r1, %r3, 18, %r4;
	mul.wide.u32 	%rd4, %r1, 4;
	add.s64 	%rd5, %rd3, %rd4;
	ld.global.nc.f32 	%f1, [%rd5];
	abs.f32 	%f6, %f1;
	mov.f32 	%f7, 0f3F800000;
	sub.f32 	%f8, %f7, %f6;
	rcp.approx.ftz.f32 	%f9, %f8;
	add.f32 	%f10, %f9, %f9;
	mul.f32 	%f11, %f6, %f10;
	setp.gt.f32 	%p1, %f6, 0f7E800000;
	selp.f32 	%f2, 0fC0000000, %f11, %p1;
	add.rz.f32 	%f12, %f2, %f7;
	mov.b32 	%r5, %f12;
	add.s32 	%r6, %r5, -1061158912;
	and.b32  	%r7, %r6, -8388608;
	mov.b32 	%r2, %f2;
	sub.s32 	%r8, %r2, %r7;
	mov.b32 	%f13, %r8;
	sub.s32 	%r9, 1082130432, %r7;
	mov.b32 	%f14, %r9;
	fma.rn.f32 	%f15, %f14, 0f3E800000, 0fBF800000;
	add.f32 	%f16, %f15, %f13;
	cvt.rn.f32.s32 	%f17, %r7;
	mul.f32 	%f18, %f17, 0f34000000;
	fma.rn.f32 	%f19, %f16, 0fBD39BF78, 0f3DD80012;
	fma.rn.f32 	%f20, %f19, %f16, 0fBE0778E0;
	fma.rn.f32 	%f21, %f20, %f16, 0f3E146475;
	fma.rn.f32 	%f22, %f21, %f16, 0fBE2A68DD;
	fma.rn.f32 	%f23, %f22, %f16, 0f3E4CAF9E;
	fma.rn.f32 	%f24, %f23, %f16, 0fBE800042;
	fma.rn.f32 	%f25, %f24, %f16, 0f3EAAAAE6;
	fma.rn.f32 	%f26, %f25, %f16, 0fBF000000;
	mul.f32 	%f27, %f16, %f26;
	fma.rn.f32 	%f28, %f27, %f16, %f16;
	fma.rn.f32 	%f56, %f18, 0f3F317218, %f28;
	setp.lt.u32 	%p2, %r2, 2139095040;
	@%p2 bra 	$L__BB0_2;
	setp.gt.s32 	%p3, %r2, -1082130432;
	fma.rn.f32 	%f29, %f2, 0f7F800000, 0f7F800000;
	selp.f32 	%f30, %f29, %f56, %p3;
	setp.eq.f32 	%p4, %f2, 0f00000000;
	selp.f32 	%f56, 0f80000000, %f30, %p4;
$L__BB0_2:
	cvta.to.global.u64 	%rd6, %rd1;
	mov.f32 	%f31, 0f3F000000;
	copysign.f32 	%f32, %f1, %f31;
	mul.f32 	%f33, %f32, %f56;
	abs.f32 	%f34, %f33;
	fma.rn.f32 	%f35, %f34, 0fBF000000, 0f3F000000;
	rsqrt.approx.ftz.f32 	%f36, %f35;
	mul.f32 	%f37, %f36, %f35;
	mul.f32 	%f38, %f36, 0fBF000000;
	fma.rn.f32 	%f39, %f37, %f38, 0f3F000000;
	fma.rn.f32 	%f40, %f37, %f39, %f37;
	setp.eq.f32 	%p5, %f34, 0f3F800000;
	selp.f32 	%f41, 0f00000000, %f40, %p5;
	setp.gt.f32 	%p6, %f34, 0f3F0F5C29;
	selp.f32 	%f42, %f41, %f34, %p6;
	mul.f32 	%f43, %f42, %f42;
	fma.rn.f32 	%f44, %f43, 0f3D4DD2F7, 0f3C99CA97;
	fma.rn.f32 	%f45, %f44, %f43, 0f3D3F90E8;
	fma.rn.f32 	%f46, %f45, %f43, 0f3D993CCF;
	fma.rn.f32 	%f47, %f46, %f43, 0f3E2AAC04;
	mul.f32 	%f48, %f43, %f47;
	fma.rn.f32 	%f49, %f48, %f42, %f42;
	mul.f32 	%f50, %f49, 0fC0000000;
	fma.rn.f32 	%f51, 0f3F6EE581, 0f3FD774EB, %f50;
	selp.f32 	%f52, %f51, %f49, %p6;
	setp.num.f32 	%p7, %f52, %f52;
	copysign.f32 	%f53, %f33, %f52;
	selp.f32 	%f54, %f53, %f52, %p7;
	add.f32 	%f55, %f1, %f54;
	add.s64 	%rd8, %rd6, %rd4;
	st.global.f32 	[%rd8], %f55;
	ret;

}
	// .globl	default_function_kernel
.visible .entry default_function_kernel(
	.param .u64 .ptr .align 1 default_function_kernel_param_0,
	.param .u64 .ptr .align 1 default_function_kernel_param_1
)
.maxntid 12
{
	.reg .pred 	%p<3>;
	.reg .b32 	%r<4>;
	.reg .b32 	%f<20>;
	.reg .b64 	%rd<8>;

	ld.param.u64 	%rd1, [default_function_kernel_param_0];
	ld.param.u64 	%rd2, [default_function_kernel_param_1];
	cvta.to.global.u64 	%rd3, %rd1;
	cvta.to.global.u64 	%rd4, %rd2;
	mov.u32 	%r1, %ctaid.x;
	mov.u32 	%r2, %tid.x;
	mad.lo.s32 	%r3, %r1, 12, %r2;
	mul.wide.u32 	%rd5, %r3, 4;
	add.s64 	%rd6, %rd4, %rd5;
	ld.global.nc.f32 	%f1, [%rd6];
	abs.f32 	%f2, %f1;
	setp.gt.f32 	%p1, %f2, 0f3F800000;
	rcp.approx.ftz.f32 	%f3, %f2;
	selp.f32 	%f4, %f3, %f2, %p1;
	mul.f32 	%f5, %f4, %f4;
	fma.rn.f32 	%f6, %f5, 0f3B2090AA, 0fBC6BE14F;
	fma.rn.f32 	%f7, %f6, %f5, 0f3D23397E;
	fma.rn.f32 	%f8, %f7, %f5, 0fBD948A7A;
	fma.rn.f32 	%f9, %f8, %f5, 0f3DD76B21;
	fma.rn.f32 	%f10, %f9, %f5, 0fBE111E88;
	fma.rn.f32 	%f11, %f10, %f5, 0f3E4CAF60;
	fma.rn.f32 	%f12, %f11, %f5, 0fBEAAAA27;
	mul.f32 	%f13, %f5, %f12;
	fma.rn.f32 	%f14, %f13, %f4, %f4;
	neg.f32 	%f15, %f14;
	fma.rn.f32 	%f16, 0f3F6EE581, 0f3FD774EB, %f15;
	selp.f32 	%f17, %f16, %f14, %p1;
	setp.num.f32 	%p2, %f2, %f2;
	copysign.f32 	%f18, %f1, %f17;
	selp.f32 	%f19, %f18, %f17, %p2;
	add.s64 	%rd7, %rd3, %rd5;
	st.global.f32 	[%rd7], %f19;
	ret;

}
	// .globl	default_function_kernel_2
.visible .entry default_function_kernel_2(
	.param .u64 .ptr .align 1 default_function_kernel_2_param_0,
	.param .u64 .ptr .align 1 default_function_kernel_2_param_1
)
.maxntid 32
{
	.reg .pred 	%p<8>;
	.reg .b32 	%r<14>;
	.reg .b32 	%f<39>;
	.reg .b64 	%rd<9>;

	ld.param.u64 	%rd1, [default_function_kernel_2_param_0];
	ld.param.u64 	%rd2, [default_function_kernel_2_param_1];
	mov.u32 	%r1, %ctaid.x;
	shl.b32 	%r5, %r1, 2;
	mov.u32 	%r2, %tid.x;
	shr.u32 	%r6, %r2, 3;
	or.b32  	%r7, %r5, %r6;
	setp.gt.u32 	%p1, %r7, 8;
	@%p1 bra 	$L__BB2_4;
	cvta.to.global.u64 	%rd3, %rd2;
	shl.b32 	%r8, %r1, 5;
	or.b32  	%r3, %r8, %r2;
	mul.wide.u32 	%rd4, %r3, 4;
	add.s64 	%rd5, %rd3, %rd4;
	ld.global.nc.f32 	%f7, [%rd5];
	cos.approx.f32 	%f1, %f7;
	abs.f32 	%f2, %f1;
	fma.rn.f32 	%f8, %f1, %f1, 0f3F800000;
	rsqrt.approx.ftz.f32 	%f9, %f8;
	fma.rn.f32 	%f10, %f8, %f9, 0f3F800000;
	rcp.approx.ftz.f32 	%f11, %f10;
	mul.f32 	%f12, %f2, %f11;
	fma.rn.f32 	%f13, %f2, %f12, %f2;
	setp.gt.f32 	%p2, %f2, 0f4B000000;
	selp.f32 	%f3, %f2, %f13, %p2;
	mov.f32 	%f14, 0f3F800000;
	add.rz.f32 	%f15, %f3, %f14;
	mov.b32 	%r9, %f15;
	add.s32 	%r10, %r9, -1061158912;
	and.b32  	%r11, %r10, -8388608;
	mov.b32 	%r4, %f3;
	sub.s32 	%r12, %r4, %r11;
	mov.b32 	%f16, %r12;
	sub.s32 	%r13, 1082130432, %r11;
	mov.b32 	%f17, %r13;
	fma.rn.f32 	%f18, %f17, 0f3E800000, 0fBF800000;
	add.f32 	%f19, %f18, %f16;
	cvt.rn.f32.s32 	%f20, %r11;
	mul.f32 	%f21, %f20, 0f34000000;
	fma.rn.f32 	%f22, %f19, 0fBD39BF78, 0f3DD80012;
	fma.rn.f32 	%f23, %f22, %f19, 0fBE0778E0;
	fma.rn.f32 	%f24, %f23, %f19, 0f3E146475;
	fma.rn.f32 	%f25, %f24, %f19, 0fBE2A68DD;
	fma.rn.f32 	%f26, %f25, %f19, 0f3E4CAF9E;
	fma.rn.f32 	%f27, %f26, %f19, 0fBE800042;
	fma.rn.f32 	%f28, %f27, %f19, 0f3EAAAAE6;
	fma.rn.f32 	%f29, %f28, %f19, 0fBF000000;
	mul.f32 	%f30, %f19, %f29;
	fma.rn.f32 	%f31, %f30, %f19, %f19;
	fma.rn.f32 	%f38, %f21, 0f3F317218, %f31;
	setp.lt.u32 	%p3, %r4, 2139095040;
	@%p3 bra 	$L__BB2_3;
	setp.gt.s32 	%p4, %r4, -1082130432;
	fma.rn.f32 	%f32, %f3, 0f7F800000, 0f7F800000;
	selp.f32 	%f33, %f32, %f38, %p4;
	setp.eq.f32 	%p5, %f3, 0f00000000;
	selp.f32 	%f38, 0f80000000, %f33, %p5;
$L__BB2_3:
	setp.gt.f32 	%p6, %f2, 0f4B000000;
	add.f32 	%f34, %f38, 0f3F317218;
	selp.f32 	%f35, %f34, %f38, %p6;
	setp.num.f32 	%p7, %f2, %f2;
	copysign.f32 	%f36, %f1, %f35;
	selp.f32 	%f37, %f36, %f35, %p7;
	cvta.to.global.u64 	%rd6, %rd1;
	add.s64 	%rd8, %rd6, %rd4;
	st.global.f32 	[%rd8], %f37;
$L__BB2_4:
	ret;

}


// ===== COMPILED SASS (sm_100) =====

	.target	sm_100

	.elftype	@"ET_EXEC"


//--------------------- .note.nv.tkinfo           --------------------------
	.section	.note.nv.tkinfo,"",@"SHT_NOTE"
	.sectionflags	@"SHF_NOTE_NV_TKINFO"
	.tkinfo
        /*0018*/ 	.word	0x00000002
        /*0030*/ 	.string	""
        /*0030*/ 	.string	"ptxas"
        /*0030*/ 	.string	"Cuda compilation tools, release 13.0, V13.0.88"
        /*0030*/ 	.string	"Build cuda_13.0.r13.0/compiler.36424714_0"
        /*0030*/ 	.string	"-arch sm_100 -m 64 "



//--------------------- .note.nv.cuinfo           --------------------------
	.section	.note.nv.cuinfo,"",@"SHT_NOTE"
	.sectionflags	@"SHF_NOTE_NV_CUINFO"
        /*0018*/ 	.short	0x0002
        /*001a*/ 	.short	0x0064
        /*001c*/ 	.short	0x0082
	.zero		2


//--------------------- .nv.info                  --------------------------
	.section	.nv.info,"",@"SHT_CUDA_INFO"
	.align	4


	//----- nvinfo : EIATTR_REGCOUNT
	.align		4
        /*0000*/ 	.byte	0x04, 0x2f
        /*0002*/ 	.short	(.L_1 - .L_0)
	.align		4
.L_0:
        /*0004*/ 	.word	index@(default_function_kernel_1)
        /*0008*/ 	.word	0x0000000c


	//----- nvinfo : EIATTR_FRAME_SIZE
	.align		4
.L_1:
        /*000c*/ 	.byte	0x04, 0x11
        /*000e*/ 	.short	(.L_3 - .L_2)
	.align		4
.L_2:
        /*0010*/ 	.word	index@(default_function_kernel_1)
        /*0014*/ 	.word	0x00000000


	//----- nvinfo : EIATTR_REGCOUNT
	.align		4
.L_3:
        /*0018*/ 	.byte	0x04, 0x2f
        /*001a*/ 	.short	(.L_5 - .L_4)
	.align		4
.L_4:
        /*001c*/ 	.word	index@(default_function_kernel)
        /*0020*/ 	.word	0x0000000c


	//----- nvinfo : EIATTR_FRAME_SIZE
	.align		4
.L_5:
        /*0024*/ 	.byte	0x04, 0x11
        /*0026*/ 	.short	(.L_7 - .L_6)
	.align		4
.L_6:
        /*0028*/ 	.word	index@(default_function_kernel)
        /*002c*/ 	.word	0x00000000


	//----- nvinfo : EIATTR_REGCOUNT
	.align		4
.L_7:
        /*0030*/ 	.byte	0x04, 0x2f
        /*0032*/ 	.short	(.L_9 - .L_8)
	.align		4
.L_8:
        /*0034*/ 	.word	index@(default_function_kernel_2)
        /*0038*/ 	.word	0x0000000e


	//----- nvinfo : EIATTR_FRAME_SIZE
	.align		4
.L_9:
        /*003c*/ 	.byte	0x04, 0x11
        /*003e*/ 	.short	(.L_11 - .L_10)
	.align		4
.L_10:
        /*0040*/ 	.word	index@(default_function_kernel_2)
        /*0044*/ 	.word	0x00000000


	//----- nvinfo : EIATTR_MIN_STACK_SIZE
	.align		4
.L_11:
        /*0048*/ 	.byte	0x04, 0x12
        /*004a*/ 	.short	(.L_13 - .L_12)
	.align		4
.L_12:
        /*004c*/ 	.word	index@(default_function_kernel_2)
        /*0050*/ 	.word	0x00000000


	//----- nvinfo : EIATTR_MIN_STACK_SIZE
	.align		4
.L_13:
        /*0054*/ 	.byte	0x04, 0x12
        /*0056*/ 	.short	(.L_15 - .L_14)
	.align		4
.L_14:
        /*0058*/ 	.word	index@(default_function_kernel)
        /*005c*/ 	.word	0x00000000


	//----- nvinfo : EIATTR_MIN_STACK_SIZE
	.align		4
.L_15:
        /*0060*/ 	.byte	0x04, 0x12
        /*0062*/ 	.short	(.L_17 - .L_16)
	.align		4
.L_16:
        /*0064*/ 	.word	index@(default_function_kernel_1)
        /*0068*/ 	.word	0x00000000
.L_17:


//--------------------- .nv.compat                --------------------------
	.section	.nv.compat,"",@"SHT_CUDA_COMPAT_INFO"
	.align	4
        /*0000*/ 	.byte	0x02, 0x09, 0x00, 0x00, 0x02, 0x02, 0x01, 0x00, 0x02, 0x05, 0x05, 0x00, 0x03, 0x07, 0x01, 0x01
        /*0010*/ 	.byte	0x02, 0x03, 0x00, 0x00, 0x02, 0x06, 0x01, 0x00, 0x04, 0x0b, 0x08, 0x00, 0x01, 0x00, 0x00, 0x00
        /*0020*/ 	.byte	0x00, 0x00, 0x00, 0x00


//--------------------- .nv.info.default_function_kernel_2 --------------------------
	.section	.nv.info.default_function_kernel_2,"",@"SHT_CUDA_INFO"
	.sectionflags	@""
	.align	4


	//----- nvinfo : EIATTR_CUDA_API_VERSION
	.align		4
        /*0000*/ 	.byte	0x04, 0x37
        /*0002*/ 	.short	(.L_19 - .L_18)
.L_18:
        /*0004*/ 	.word	0x00000082


	//----- nvinfo : EIATTR_KPARAM_INFO
	.align		4
.L_19:
        /*0008*/ 	.byte	0x04, 0x17
        /*000a*/ 	.short	(.L_21 - .L_20)
.L_20:
        /*000c*/ 	.word	0x00000000
        /*0010*/ 	.short	0x0001
        /*0012*/ 	.short	0x0008
        /*0014*/ 	.byte	0x00, 0xf5, 0x21, 0x00


	//----- nvinfo : EIATTR_KPARAM_INFO
	.align		4
.L_21:
        /*0018*/ 	.byte	0x04, 0x17
        /*001a*/ 	.short	(.L_23 - .L_22)
.L_22:
        /*001c*/ 	.word	0x00000000
        /*0020*/ 	.short	0x0000
        /*0022*/ 	.short	0x0000
        /*0024*/ 	.byte	0x00, 0xf5, 0x21, 0x00


	//----- nvinfo : EIATTR_SPARSE_MMA_MASK
	.align		4
.L_23:
        /*0028*/ 	.byte	0x03, 0x50
        /*002a*/ 	.short	0x0000


	//----- nvinfo : EIATTR_MAXREG_COUNT
	.align		4
        /*002c*/ 	.byte	0x03, 0x1b
        /*002e*/ 	.short	0x00ff


	//----- nvinfo : EIATTR_MERCURY_ISA_VERSION
	.align		4
        /*0030*/ 	.byte	0x03, 0x5f
        /*0032*/ 	.short	0x0101


	//----- nvinfo : EIATTR_VRC_CTA_INIT_COUNT
	.align		4
        /*0034*/ 	.byte	0x02, 0x4a
	.zero		1
	.zero		1


	//----- nvinfo : EIATTR_EXIT_INSTR_OFFSETS
	.align		4
        /*0038*/ 	.byte	0x04, 0x1c
        /*003a*/ 	.short	(.L_25 - .L_24)


	//   ....[0]....
.L_24:
        /*003c*/ 	.word	0x00000070


	//   ....[1]....
        /*0040*/ 	.word	0x00000380


	//----- nvinfo : EIATTR_MAX_THREADS
	.align		4
.L_25:
        /*0044*/ 	.byte	0x04, 0x05
        /*0046*/ 	.short	(.L_27 - .L_26)
.L_26:
        /*0048*/ 	.word	0x00000020
        /*004c*/ 	.word	0x00000001
        /*0050*/ 	.word	0x00000001


	//----- nvinfo : EIATTR_CBANK_PARAM_SIZE
	.align		4
.L_27:
        /*0054*/ 	.byte	0x03, 0x19
        /*0056*/ 	.short	0x0010


	//----- nvinfo : EIATTR_PARAM_CBANK
	.align		4
        /*0058*/ 	.byte	0x04, 0x0a
        /*005a*/ 	.short	(.L_29 - .L_28)
	.align		4
.L_28:
        /*005c*/ 	.word	index@(.nv.constant0.default_function_kernel_2)
        /*0060*/ 	.short	0x0380
        /*0062*/ 	.short	0x0010


	//----- nvinfo : EIATTR_SW_WAR
	.align		4
.L_29:
        /*0064*/ 	.byte	0x04, 0x36
        /*0066*/ 	.short	(.L_31 - .L_30)
.L_30:
        /*0068*/ 	.word	0x00000008
.L_31:


//--------------------- .nv.info.default_function_kernel --------------------------
	.section	.nv.info.default_function_kernel,"",@"SHT_CUDA_INFO"
	.sectionflags	@""
	.align	4


	//----- nvinfo : EIATTR_CUDA_API_VERSION
	.align		4
        /*0000*/ 	.byte	0x04, 0x37
        /*0002*/ 	.short	(.L_33 - .L_32)
.L_32:
        /*0004*/ 	.word	0x00000082


	//----- nvinfo : EIATTR_KPARAM_INFO
	.align		4
.L_33:
        /*0008*/ 	.byte	0x04, 0x17
        /*000a*/ 	.short	(.L_35 - .L_34)
.L_34:
        /*000c*/ 	.word	0x00000000
        /*0010*/ 	.short	0x0001
        /*0012*/ 	.short	0x0008
        /*0014*/ 	.byte	0x00, 0xf5, 0x21, 0x00


	//----- nvinfo : EIATTR_KPARAM_INFO
	.align		4
.L_35:
        /*0018*/ 	.byte	0x04, 0x17
        /*001a*/ 	.short	(.L_37 - .L_36)
.L_36:
        /*001c*/ 	.word	0x00000000
        /*0020*/ 	.short	0x0000
        /*0022*/ 	.short	0x0000
        /*0024*/ 	.byte	0x00, 0xf5, 0x21, 0x00


	//----- nvinfo : EIATTR_SPARSE_MMA_MASK
	.align		4
.L_37:
        /*0028*/ 	.byte	0x03, 0x50
        /*002a*/ 	.short	0x0000


	//----- nvinfo : EIATTR_MAXREG_COUNT
	.align		4
        /*002c*/ 	.byte	0x03, 0x1b
        /*002e*/ 	.short	0x00ff


	//----- nvinfo : EIATTR_MERCURY_ISA_VERSION
	.align		4
        /*0030*/ 	.byte	0x03, 0x5f
        /*0032*/ 	.short	0x0101


	//----- nvinfo : EIATTR_VRC_CTA_INIT_COUNT
	.align		4
        /*0034*/ 	.byte	0x02, 0x4a
	.zero		1
	.zero		1


	//----- nvinfo : EIATTR_EXIT_INSTR_OFFSETS
	.align		4
        /*0038*/ 	.byte	0x04, 0x1c
        /*003a*/ 	.short	(.L_39 - .L_38)


	//   ....[0]....
.L_38:
        /*003c*/ 	.word	0x000001e0


	//----- nvinfo : EIATTR_MAX_THREADS
	.align		4
.L_39:
        /*0040*/ 	.byte	0x04, 0x05
        /*0042*/ 	.short	(.L_41 - .L_40)
.L_40:
        /*0044*/ 	.word	0x0000000c
        /*0048*/ 	.word	0x00000001
        /*004c*/ 	.word	0x00000001


	//----- nvinfo : EIATTR_CBANK_PARAM_SIZE
	.align		4
.L_41:
        /*0050*/ 	.byte	0x03, 0x19
        /*0052*/ 	.short	0x0010


	//----- nvinfo : EIATTR_PARAM_CBANK
	.align		4
        /*0054*/ 	.byte	0x04, 0x0a
        /*0056*/ 	.short	(.L_43 - .L_42)
	.align		4
.L_42:
        /*0058*/ 	.word	index@(.nv.constant0.default_function_kernel)
        /*005c*/ 	.short	0x0380
        /*005e*/ 	.short	0x0010


	//----- nvinfo : EIATTR_SW_WAR
	.align		4
.L_43:
        /*0060*/ 	.byte	0x04, 0x36
        /*0062*/ 	.short	(.L_45 - .L_44)
.L_44:
        /*0064*/ 	.word	0x00000008
.L_45:


//--------------------- .nv.info.default_function_kernel_1 --------------------------
	.section	.nv.info.default_function_kernel_1,"",@"SHT_CUDA_INFO"
	.sectionflags	@""
	.align	4


	//----- nvinfo : EIATTR_CUDA_API_VERSION
	.align		4
        /*0000*/ 	.byte	0x04, 0x37
        /*0002*/ 	.short	(.L_47 - .L_46)
.L_46:
        /*0004*/ 	.word	0x00000082


	//----- nvinfo : EIATTR_KPARAM_INFO
	.align		4
.L_47:
        /*0008*/ 	.byte	0x04, 0x17
        /*000a*/ 	.short	(.L_49 - .L_48)
.L_48:
        /*000c*/ 	.word	0x00000000
        /*0010*/ 	.short	0x0001
        /*0012*/ 	.short	0x0008
        /*0014*/ 	.byte	0x00, 0xf5, 0x21, 0x00


	//----- nvinfo : EIATTR_KPARAM_INFO
	.align		4
.L_49:
        /*0018*/ 	.byte	0x04, 0x17
        /*001a*/ 	.short	(.L_51 - .L_50)
.L_50:
        /*001c*/ 	.word	0x00000000
        /*0020*/ 	.short	0x0000
        /*0022*/ 	.short	0x0000
        /*0024*/ 	.byte	0x00, 0xf5, 0x21, 0x00


	//----- nvinfo : EIATTR_SPARSE_MMA_MASK
	.align		4
.L_51:
        /*0028*/ 	.byte	0x03, 0x50
        /*002a*/ 	.short	0x0000


	//----- nvinfo : EIATTR_MAXREG_COUNT
	.align		4
        /*002c*/ 	.byte	0x03, 0x1b
        /*002e*/ 	.short	0x00ff


	//----- nvinfo : EIATTR_MERCURY_ISA_VERSION
	.align		4
        /*0030*/ 	.byte	0x03, 0x5f
        /*0032*/ 	.short	0x0101


	//----- nvinfo : EIATTR_VRC_CTA_INIT_COUNT
	.align		4
        /*0034*/ 	.byte	0x02, 0x4a
	.zero		1
	.zero		1


	//----- nvinfo : EIATTR_EXIT_INSTR_OFFSETS
	.align		4
        /*0038*/ 	.byte	0x04, 0x1c
        /*003a*/ 	.short	(.L_53 - .L_52)


	//   ....[0]....
.L_52:
        /*003c*/ 	.word	0x00000490


	//----- nvinfo : EIATTR_MAX_THREADS
	.align		4
.L_53:
        /*0040*/ 	.byte	0x04, 0x05
        /*0042*/ 	.short	(.L_55 - .L_54)
.L_54:
        /*0044*/ 	.word	0x00000012
        /*0048*/ 	.word	0x00000001
        /*004c*/ 	.word	0x00000001


	//----- nvinfo : EIATTR_CBANK_PARAM_SIZE
	.align		4
.L_55:
        /*0050*/ 	.byte	0x03, 0x19
        /*0052*/ 	.short	0x0010


	//----- nvinfo : EIATTR_PARAM_CBANK
	.align		4
        /*0054*/ 	.byte	0x04, 0x0a
        /*0056*/ 	.short	(.L_57 - .L_56)
	.align		4
.L_56:
        /*0058*/ 	.word	index@(.nv.constant0.default_function_kernel_1)
        /*005c*/ 	.short	0x0380
        /*005e*/ 	.short	0x0010


	//----- nvinfo : EIATTR_SW_WAR
	.align		4
.L_57:
        /*0060*/ 	.byte	0x04, 0x36
        /*0062*/ 	.short	(.L_59 - .L_58)
.L_58:
        /*0064*/ 	.word	0x00000008
.L_59:


//--------------------- .nv.callgraph             --------------------------
	.section	.nv.callgraph,"",@"SHT_CUDA_CALLGRAPH"
	.align	4
	.sectionentsize	8
	.align		4
        /*0000*/ 	.word	0x00000000
	.align		4
        /*0004*/ 	.word	0xffffffff
	.align		4
        /*0008*/ 	.word	0x00000000
	.align		4
        /*000c*/ 	.word	0xfffffffe
	.align		4
        /*0010*/ 	.word	0x00000000
	.align		4
        /*0014*/ 	.word	0xfffffffd
	.align		4
        /*0018*/ 	.word	0x00000000
	.align		4
        /*001c*/ 	.word	0xfffffffc


//--------------------- .text.default_function_kernel_2 --------------------------
	.section	.text.default_function_kernel_2,"ax",@progbits
	.align	128
        .global         default_function_kernel_2
        .type           default_function_kernel_2,@function
        .size           default_function_kernel_2,(.L_x_3 - default_function_kernel_2)
        .other          default_function_kernel_2,@"STO_CUDA_ENTRY STV_DEFAULT"
default_function_kernel_2:
.text.default_function_kernel_2:
[----:B------:R-:W-:Y:S01]  /*0000*/  LDC R1, c[0x0][0x37c] ;  /* 0x0000df00ff017b82 */ /* 0x000fe20000000800 */
[----:B------:R-:W0:Y:S07]  /*0010*/  S2R R5, SR_TID.X ;  /* 0x0000000000057919 */ /* 0x000e2e0000002100 */
[----:B------:R-:W1:Y:S02]  /*0020*/  S2UR UR5, SR_CTAID.X ;  /* 0x00000000000579c3 */ /* 0x000e640000002500 */
[----:B-1----:R-:W-:Y:S01]  /*0030*/  USHF.L.U32 UR4, UR5, 0x2, URZ ;  /* 0x0000000205047899 */ /* 0x002fe200080006ff */
[----:B0-----:R-:W-:-:S05]  /*0040*/  SHF.R.U32.HI R0, RZ, 0x3, R5 ;  /* 0x00000003ff007819 */ /* 0x001fca0000011605 */
[----:B------:R-:W-:-:S04]  /*0050*/  LOP3.LUT R0, R0, UR4, RZ, 0xfc, !PT ;  /* 0x0000000400007c12 */ /* 0x000fc8000f8efcff */
[----:B------:R-:W-:-:S13]  /*0060*/  ISETP.GT.U32.AND P0, PT, R0, 0x8, PT ;  /* 0x000000080000780c */ /* 0x000fda0003f04070 */
[----:B------:R-:W-:Y:S05]  /*0070*/  @P0 EXIT ;  /* 0x000000000000094d */ /* 0x000fea0003800000 */
[----:B------:R-:W0:Y:S01]  /*0080*/  LDC.64 R2, c[0x0][0x388] ;  /* 0x0000e200ff027b82 */ /* 0x000e220000000a00 */
[----:B------:R-:W1:Y:S01]  /*0090*/  LDCU.64 UR6, c[0x0][0x358] ;  /* 0x00006b00ff0677ac */ /* 0x000e620008000a00 */
[----:B------:R-:W-:-:S06]  /*00a0*/  USHF.L.U32 UR4, UR5, 0x5, URZ ;  /* 0x0000000505047899 */ /* 0x000fcc00080006ff */
[----:B------:R-:W-:-:S05]  /*00b0*/  LOP3.LUT R5, R5, UR4, RZ, 0xfc, !PT ;  /* 0x0000000405057c12 */ /* 0x000fca000f8efcff */
[----:B0-----:R-:W-:-:S06]  /*00c0*/  IMAD.WIDE.U32 R2, R5, 0x4, R2 ;  /* 0x0000000405027825 */ /* 0x001fcc00078e0002 */
[----:B-1----:R-:W2:Y:S01]  /*00d0*/  LDG.E.CONSTANT R2, desc[UR6][R2.64] ;  /* 0x0000000602027981 */ /* 0x002ea2000c1e9900 */
[----:B------:R-:W-:Y:S01]  /*00e0*/  HFMA2 R8, -RZ, RZ, 1.625, 0 ;  /* 0x3e800000ff087431 */ /* 0x000fe200000001ff */
[----:B------:R-:W-:Y:S01]  /*00f0*/  MOV R11, 0x3d39bf78 ;  /* 0x3d39bf78000b7802 */ /* 0x000fe20000000f00 */
[----:B--2---:R-:W-:-:S06]  /*0100*/  FMUL.RZ R0, R2, 0.15915493667125701904 ;  /* 0x3e22f98302007820 */ /* 0x004fcc000040c000 */
[----:B------:R-:W0:Y:S02]  /*0110*/  MUFU.COS R0, R0 ;  /* 0x0000000000007308 */ /* 0x000e240000000000 */
[----:B0-----:R-:W-:-:S06]  /*0120*/  FFMA R4, R0, R0, 1 ;  /* 0x3f80000000047423 */ /* 0x001fcc0000000000 */
[----:B------:R-:W0:Y:S02]  /*0130*/  MUFU.RSQ R7, R4 ;  /* 0x0000000400077308 */ /* 0x000e240000001400 */
[----:B0-----:R-:W-:-:S06]  /*0140*/  FFMA R7, R4, R7, 1 ;  /* 0x3f80000004077423 */ /* 0x001fcc0000000007 */
[----:B------:R-:W0:Y:S02]  /*0150*/  MUFU.RCP R7, R7 ;  /* 0x0000000700077308 */ /* 0x000e240000001000 */
[----:B0-----:R-:W-:-:S04]  /*0160*/  FMUL R9, |R0|, R7 ;  /* 0x0000000700097220 */ /* 0x001fc80000400200 */
[----:B------:R-:W-:-:S04]  /*0170*/  FFMA R9, |R0|, R9, |R0| ;  /* 0x0000000900097223 */ /* 0x000fc80000000600 */
[C---:B------:R-:W-:Y:S01]  /*0180*/  FADD.RZ R6, R9.reuse, 1 ;  /* 0x3f80000009067421 */ /* 0x040fe2000000c000 */
[----:B------:R-:W-:-:S04]  /*0190*/  ISETP.GE.U32.AND P0, PT, R9, 0x7f800000, PT ;  /* 0x7f8000000900780c */ /* 0x000fc80003f06070 */
[----:B------:R-:W-:Y:S02]  /*01a0*/  IADD3 R6, PT, PT, R6, -0x3f400000, RZ ;  /* 0xc0c0000006067810 */ /* 0x000fe40007ffe0ff */
[----:B------:R-:W-:Y:S02]  /*01b0*/  ISETP.GT.AND P1, PT, R9, -0x40800000, P0 ;  /* 0xbf8000000900780c */ /* 0x000fe40000724270 */
[----:B------:R-:W-:-:S04]  /*01c0*/  LOP3.LUT R6, R6, 0xff800000, RZ, 0xc0, !PT ;  /* 0xff80000006067812 */ /* 0x000fc800078ec0ff */
[----:B------:R-:W-:Y:S02]  /*01d0*/  IADD3 R3, PT, PT, -R6, 0x40800000, RZ ;  /* 0x4080000006037810 */ /* 0x000fe40007ffe1ff */
[-C--:B------:R-:W-:Y:S02]  /*01e0*/  IADD3 R2, PT, PT, R9, -R6.reuse, RZ ;  /* 0x8000000609027210 */ /* 0x080fe40007ffe0ff */
[----:B------:R-:W-:Y:S01]  /*01f0*/  I2FP.F32.S32 R6, R6 ;  /* 0x0000000600067245 */ /* 0x000fe20000201400 */
[----:B------:R-:W-:-:S04]  /*0200*/  FFMA R3, R3, R8, -1 ;  /* 0xbf80000003037423 */ /* 0x000fc80000000008 */
[----:B------:R-:W-:Y:S01]  /*0210*/  FADD R4, R2, R3 ;  /* 0x0000000302047221 */ /* 0x000fe20000000000 */
[----:B------:R-:W-:-:S03]  /*0220*/  FMUL R6, R6, 1.1920928955078125e-07 ;  /* 0x3400000006067820 */ /* 0x000fc60000400000 */
[----:B------:R-:W-:-:S04]  /*0230*/  FFMA R3, R4, -R11, 0.10546888411045074463 ;  /* 0x3dd8001204037423 */ /* 0x000fc8000000080b */
[----:B------:R-:W-:-:S04]  /*0240*/  FFMA R3, R4, R3, -0.13229703903198242188 ;  /* 0xbe0778e004037423 */ /* 0x000fc80000000003 */
[----:B------:R-:W-:-:S04]  /*0250*/  FFMA R3, R4, R3, 0.14491446316242218018 ;  /* 0x3e14647504037423 */ /* 0x000fc80000000003 */
[----:B------:R-:W-:-:S04]  /*0260*/  FFMA R3, R4, R3, -0.16641564667224884033 ;  /* 0xbe2a68dd04037423 */ /* 0x000fc80000000003 */
[----:B------:R-:W-:-:S04]  /*0270*/  FFMA R3, R4, R3, 0.19988867640495300293 ;  /* 0x3e4caf9e04037423 */ /* 0x000fc80000000003 */
[----:B------:R-:W-:-:S04]  /*0280*/  FFMA R3, R4, R3, -0.25000196695327758789 ;  /* 0xbe80004204037423 */ /* 0x000fc80000000003 */
[----:B------:R-:W-:-:S04]  /*0290*/  FFMA R3, R4, R3, 0.33333510160446166992 ;  /* 0x3eaaaae604037423 */ /* 0x000fc80000000003 */
[----:B------:R-:W-:-:S04]  /*02a0*/  FFMA R3, R4, R3, -0.5 ;  /* 0xbf00000004037423 */ /* 0x000fc80000000003 */
[C---:B------:R-:W-:Y:S02]  /*02b0*/  FMUL R7, R4.reuse, R3 ;  /* 0x0000000304077220 */ /* 0x040fe40000400000 */
[----:B------:R-:W0:Y:S02]  /*02c0*/  LDC.64 R2, c[0x0][0x380] ;  /* 0x0000e000ff027b82 */ /* 0x000e240000000a00 */
[----:B------:R-:W-:Y:S01]  /*02d0*/  FFMA R7, R4, R7, R4 ;  /* 0x0000000704077223 */ /* 0x000fe20000000004 */
[----:B------:R-:W-:-:S03]  /*02e0*/  @P0 MOV R4, 0x7f800000 ;  /* 0x7f80000000040802 */ /* 0x000fc60000000f00 */
[----:B------:R-:W-:Y:S02]  /*02f0*/  FFMA R7, R6, 0.69314718246459960938, R7 ;  /* 0x3f31721806077823 */ /* 0x000fe40000000007 */
[C---:B------:R-:W-:Y:S01]  /*0300*/  @P1 FFMA R7, R9.reuse, R4, +INF ;  /* 0x7f80000009071423 */ /* 0x040fe20000000004 */
[----:B------:R-:W-:-:S04]  /*0310*/  @P0 FSETP.NEU.AND P1, PT, R9, RZ, PT ;  /* 0x000000ff0900020b */ /* 0x000fc80003f2d000 */
[----:B------:R-:W-:Y:S02]  /*0320*/  @P0 FSEL R7, R7, -RZ, P1 ;  /* 0x800000ff07070208 */ /* 0x000fe40000800000 */
[----:B------:R-:W-:Y:S02]  /*0330*/  FSETP.NAN.AND P0, PT, |R0|, |R0|, PT ;  /* 0x400000000000720b */ /* 0x000fe40003f08200 */
[----:B------:R-:W-:-:S04]  /*0340*/  LOP3.LUT R0, R7, 0x80000000, R0, 0xb8, !PT ;  /* 0x8000000007007812 */ /* 0x000fc800078eb800 */
[----:B------:R-:W-:Y:S01]  /*0350*/  FSEL R7, R0, R7, !P0 ;  /* 0x0000000700077208 */ /* 0x000fe20004000000 */
[----:B0-----:R-:W-:-:S05]  /*0360*/  IMAD.WIDE.U32 R2, R5, 0x4, R2 ;  /* 0x0000000405027825 */ /* 0x001fca00078e0002 */
[----:B------:R-:W-:Y:S01]  /*0370*/  STG.E desc[UR6][R2.64], R7 ;  /* 0x0000000702007986 */ /* 0x000fe2000c101906 */
[----:B------:R-:W-:Y:S05]  /*0380*/  EXIT ;  /* 0x000000000000794d */ /* 0x000fea0003800000 */
.L_x_0:
[----:B------:R-:W-:-:S00]  /*0390*/  BRA `(.L_x_0) ;  /* 0xfffffffc00fc7947 */ /* 0x000fc0000383ffff */
[----:B------:R-:W-:-:S00]  /*03a0*/  NOP ;  /* 0x0000000000007918 */ /* 0x000fc00000000000 */
        /* <DEDUP_REMOVED lines=13> */
.L_x_3:


//--------------------- .text.default_function_kernel --------------------------
	.section	.text.default_function_kernel,"ax",@progbits
	.align	128
        .global         default_function_kernel
        .type           default_function_kernel,@function
        .size           default_function_kernel,(.L_x_4 - default_function_kernel)
        .other          default_function_kernel,@"STO_CUDA_ENTRY STV_DEFAULT"
default_function_kernel:
.text.default_function_kernel:
[----:B------:R-:W-:Y:S01]  /*0000*/  LDC R1, c[0x0][0x37c] ;  /* 0x0000df00ff017b82 */ /* 0x000fe20000000800 */
[----:B------:R-:W0:Y:S07]  /*0010*/  S2R R5, SR_CTAID.X ;  /* 0x0000000000057919 */ /* 0x000e2e0000002500 */
[----:B------:R-:W1:Y:S01]  /*0020*/  LDC.64 R2, c[0x0][0x388] ;  /* 0x0000e200ff027b82 */ /* 0x000e620000000a00 */
[----:B------:R-:W2:Y:S01]  /*0030*/  LDCU.64 UR4, c[0x0][0x358] ;  /* 0x00006b00ff0477ac */ /* 0x000ea20008000a00 */
[----:B------:R-:W0:Y:S02]  /*0040*/  S2R R0, SR_TID.X ;  /* 0x0000000000007919 */ /* 0x000e240000002100 */
[----:B0-----:R-:W-:-:S04]  /*0050*/  IMAD R5, R5, 0xc, R0 ;  /* 0x0000000c05057824 */ /* 0x001fc800078e0200 */
[----:B-1----:R-:W-:-:S05]  /*0060*/  IMAD.WIDE.U32 R2, R5, 0x4, R2 ;  /* 0x0000000405027825 */ /* 0x002fca00078e0002 */
[----:B--2---:R0:W2:Y:S01]  /*0070*/  LDG.E.CONSTANT R0, desc[UR4][R2.64] ;  /* 0x0000000402007981 */ /* 0x0040a2000c1e9900 */
[----:B------:R-:W-:Y:S01]  /*0080*/  HFMA2 R9, -RZ, RZ, 0.890625, -0.00056934356689453125 ;  /* 0x3b2090aaff097431 */ /* 0x000fe200000001ff */
[----:B------:R-:W-:Y:S01]  /*0090*/  MOV R6, 0x3f6ee581 ;  /* 0x3f6ee58100067802 */ /* 0x000fe20000000f00 */
[----:B0-----:R-:W0:Y:S02]  /*00a0*/  LDC.64 R2, c[0x0][0x380] ;  /* 0x0000e000ff027b82 */ /* 0x001e240000000a00 */
[----:B0-----:R-:W-:Y:S01]  /*00b0*/  IMAD.WIDE.U32 R2, R5, 0x4, R2 ;  /* 0x0000000405027825 */ /* 0x001fe200078e0002 */
[----:B--2---:R-:W0:Y:S01]  /*00c0*/  MUFU.RCP R7, |R0| ;  /* 0x4000000000077308 */ /* 0x004e220000001000 */
[----:B------:R-:W-:-:S04]  /*00d0*/  FSETP.GT.AND P0, PT, |R0|, 1, PT ;  /* 0x3f8000000000780b */ /* 0x000fc80003f04200 */
[----:B0-----:R-:W-:-:S05]  /*00e0*/  FSEL R7, R7, |R0|, P0 ;  /* 0x4000000007077208 */ /* 0x001fca0000000000 */
[----:B------:R-:W-:-:S04]  /*00f0*/  FMUL R4, R7, R7 ;  /* 0x0000000707047220 */ /* 0x000fc80000400000 */
[----:B------:R-:W-:-:S04]  /*0100*/  FFMA R9, R4, R9, -0.014396979473531246185 ;  /* 0xbc6be14f04097423 */ /* 0x000fc80000000009 */
[----:B------:R-:W-:-:S04]  /*0110*/  FFMA R9, R4, R9, 0.039849750697612762451 ;  /* 0x3d23397e04097423 */ /* 0x000fc80000000009 */
[----:B------:R-:W-:-:S04]  /*0120*/  FFMA R9, R4, R9, -0.072529748082160949707 ;  /* 0xbd948a7a04097423 */ /* 0x000fc80000000009 */
[----:B------:R-:W-:-:S04]  /*0130*/  FFMA R9, R4, R9, 0.10518480092287063599 ;  /* 0x3dd76b2104097423 */ /* 0x000fc80000000009 */
[----:B------:R-:W-:-:S04]  /*0140*/  FFMA R9, R4, R9, -0.14171802997589111328 ;  /* 0xbe111e8804097423 */ /* 0x000fc80000000009 */
[----:B------:R-:W-:-:S04]  /*0150*/  FFMA R9, R4, R9, 0.19988775253295898438 ;  /* 0x3e4caf6004097423 */ /* 0x000fc80000000009 */
[----:B------:R-:W-:-:S04]  /*0160*/  FFMA R9, R4, R9, -0.33332940936088562012 ;  /* 0xbeaaaa2704097423 */ /* 0x000fc80000000009 */
[----:B------:R-:W-:-:S04]  /*0170*/  FMUL R4, R4, R9 ;  /* 0x0000000904047220 */ /* 0x000fc80000400000 */
[----:B------:R-:W-:-:S04]  /*0180*/  FFMA R7, R7, R4, R7 ;  /* 0x0000000407077223 */ /* 0x000fc80000000007 */
[----:B------:R-:W-:Y:S01]  /*0190*/  @P0 FFMA R7, R6, 1.6832555532455444336, -R7 ;  /* 0x3fd774eb06070823 */ /* 0x000fe20000000807 */
[----:B------:R-:W-:-:S04]  /*01a0*/  FSETP.NAN.AND P0, PT, |R0|, |R0|, PT ;  /* 0x400000000000720b */ /* 0x000fc80003f08200 */
[----:B------:R-:W-:-:S04]  /*01b0*/  LOP3.LUT R0, R7, 0x80000000, R0, 0xb8, !PT ;  /* 0x8000000007007812 */ /* 0x000fc800078eb800 */
[----:B------:R-:W-:-:S05]  /*01c0*/  FSEL R7, R0, R7, !P0 ;  /* 0x0000000700077208 */ /* 0x000fca0004000000 */
[----:B------:R-:W-:Y:S01]  /*01d0*/  STG.E desc[UR4][R2.64], R7 ;  /* 0x0000000702007986 */ /* 0x000fe2000c101904 */
[----:B------:R-:W-:Y:S05]  /*01e0*/  EXIT ;  /* 0x000000000000794d */ /* 0x000fea0003800000 */
.L_x_1:
        /* <DEDUP_REMOVED lines=9> */
.L_x_4:


//--------------------- .text.default_function_kernel_1 --------------------------
	.section	.text.default_function_kernel_1,"ax",@progbits
	.align	128
        .global         default_function_kernel_1
        .type           default_function_kernel_1,@function
        .size           default_function_kernel_1,(.L_x_5 - default_function_kernel_1)
        .other          default_function_kernel_1,@"STO_CUDA_ENTRY STV_DEFAULT"
default_function_kernel_1:
.text.default_function_kernel_1:
[----:B------:R-:W-:Y:S01]  /*0000*/  LDC R1, c[0x0][0x37c] ;  /* 0x0000df00ff017b82 */ /* 0x000fe20000000800 */
[----:B------:R-:W0:Y:S07]  /*0010*/  S2R R5, SR_CTAID.X ;  /* 0x0000000000057919 */ /* 0x000e2e0000002500 */
[----:B------:R-:W1:Y:S01]  /*0020*/  LDC.64 R2, c[0x0][0x388] ;  /* 0x0000e200ff027b82 */ /* 0x000e620000000a00 */
[----:B------:R-:W2:Y:S01]  /*0030*/  LDCU.64 UR4, c[0x0][0x358] ;  /* 0x00006b00ff0477ac */ /* 0x000ea20008000a00 */
[----:B------:R-:W0:Y:S02]  /*0040*/  S2R R0, SR_TID.X ;  /* 0x0000000000007919 */ /* 0x000e240000002100 */
[----:B0-----:R-:W-:-:S04]  /*0050*/  IMAD R5, R5, 0x12, R0 ;  /* 0x0000001205057824 */ /* 0x001fc800078e0200 */
[----:B-1----:R-:W-:-:S05]  /*0060*/  IMAD.WIDE.U32 R2, R5, 0x4, R2 ;  /* 0x0000000405027825 */ /* 0x002fca00078e0002 */
[----:B--2---:R-:W2:Y:S01]  /*0070*/  LDG.E.CONSTANT R0, desc[UR4][R2.64] ;  /* 0x0000000402007981 */ /* 0x004ea2000c1e9900 */
[----:B------:R-:W-:Y:S01]  /*0080*/  HFMA2 R8, -RZ, RZ, 1.625, 0 ;  /* 0x3e800000ff087431 */ /* 0x000fe200000001ff */
[----:B------:R-:W-:Y:S01]  /*0090*/  MOV R9, 0x3d39bf78 ;  /* 0x3d39bf7800097802 */ /* 0x000fe20000000f00 */
[C---:B--2---:R-:W-:Y:S01]  /*00a0*/  FADD R4, -|R0|.reuse, 1 ;  /* 0x3f80000000047421 */ /* 0x044fe20000000300 */
[----:B------:R-:W-:-:S05]  /*00b0*/  FSETP.GT.AND P0, PT, |R0|, 8.50705917302346158658e+37, PT ;  /* 0x7e8000000000780b */ /* 0x000fca0003f04200 */
[----:B------:R-:W0:Y:S02]  /*00c0*/  MUFU.RCP R4, R4 ;  /* 0x0000000400047308 */ /* 0x000e240000001000 */
[----:B0-----:R-:W-:-:S04]  /*00d0*/  FADD R7, R4, R4 ;  /* 0x0000000404077221 */ /* 0x001fc80000000000 */
[----:B------:R-:W-:-:S05]  /*00e0*/  FMUL R7, |R0|, R7 ;  /* 0x0000000700077220 */ /* 0x000fca0000400200 */
[----:B------:R-:W-:-:S04]  /*00f0*/  FSEL R7, R7, -2, !P0 ;  /* 0xc000000007077808 */ /* 0x000fc80004000000 */
[C---:B------:R-:W-:Y:S01]  /*0100*/  ISETP.GE.U32.AND P0, PT, R7.reuse, 0x7f800000, PT ;  /* 0x7f8000000700780c */ /* 0x040fe20003f06070 */
[----:B------:R-:W-:-:S03]  /*0110*/  FADD.RZ R6, R7, 1 ;  /* 0x3f80000007067421 */ /* 0x000fc6000000c000 */
[----:B------:R-:W-:Y:S02]  /*0120*/  ISETP.GT.AND P1, PT, R7, -0x40800000, P0 ;  /* 0xbf8000000700780c */ /* 0x000fe40000724270 */
[----:B------:R-:W-:-:S04]  /*0130*/  IADD3 R6, PT, PT, R6, -0x3f400000, RZ ;  /* 0xc0c0000006067810 */ /* 0x000fc80007ffe0ff */
[----:B------:R-:W-:-:S04]  /*0140*/  LOP3.LUT R6, R6, 0xff800000, RZ, 0xc0, !PT ;  /* 0xff80000006067812 */ /* 0x000fc800078ec0ff */
[----:B------:R-:W-:Y:S02]  /*0150*/  IADD3 R3, PT, PT, -R6, 0x40800000, RZ ;  /* 0x4080000006037810 */ /* 0x000fe40007ffe1ff */
[-C--:B------:R-:W-:Y:S02]  /*0160*/  IADD3 R2, PT, PT, R7, -R6.reuse, RZ ;  /* 0x8000000607027210 */ /* 0x080fe40007ffe0ff */
[----:B------:R-:W-:Y:S01]  /*0170*/  I2FP.F32.S32 R6, R6 ;  /* 0x0000000600067245 */ /* 0x000fe20000201400 */
[----:B------:R-:W-:Y:S01]  /*0180*/  FFMA R3, R3, R8, -1 ;  /* 0xbf80000003037423 */ /* 0x000fe20000000008 */
[----:B------:R-:W-:-:S03]  /*0190*/  MOV R8, 0x3d4dd2f7 ;  /* 0x3d4dd2f700087802 */ /* 0x000fc60000000f00 */
[----:B------:R-:W-:Y:S01]  /*01a0*/  FADD R2, R2, R3 ;  /* 0x0000000302027221 */ /* 0x000fe20000000000 */
[----:B------:R-:W-:-:S03]  /*01b0*/  FMUL R6, R6, 1.1920928955078125e-07 ;  /* 0x3400000006067820 */ /* 0x000fc60000400000 */
[----:B------:R-:W-:Y:S01]  /*01c0*/  FFMA R3, R2, -R9, 0.10546888411045074463 ;  /* 0x3dd8001202037423 */ /* 0x000fe20000000809 */
[----:B------:R-:W-:-:S03]  /*01d0*/  HFMA2 R9, -RZ, RZ, 1.75, 0 ;  /* 0x3f000000ff097431 */ /* 0x000fc600000001ff */
[----:B------:R-:W-:-:S04]  /*01e0*/  FFMA R3, R2, R3, -0.13229703903198242188 ;  /* 0xbe0778e002037423 */ /* 0x000fc80000000003 */
[----:B------:R-:W-:-:S04]  /*01f0*/  FFMA R3, R2, R3, 0.14491446316242218018 ;  /* 0x3e14647502037423 */ /* 0x000fc80000000003 */
[----:B------:R-:W-:-:S04]  /*0200*/  FFMA R3, R2, R3, -0.16641564667224884033 ;  /* 0xbe2a68dd02037423 */ /* 0x000fc80000000003 */
[----:B------:R-:W-:-:S04]  /*0210*/  FFMA R3, R2, R3, 0.19988867640495300293 ;  /* 0x3e4caf9e02037423 */ /* 0x000fc80000000003 */
[----:B------:R-:W-:-:S04]  /*0220*/  FFMA R3, R2, R3, -0.25000196695327758789 ;  /* 0xbe80004202037423 */ /* 0x000fc80000000003 */
[----:B------:R-:W-:-:S04]  /*0230*/  FFMA R3, R2, R3, 0.33333510160446166992 ;  /* 0x3eaaaae602037423 */ /* 0x000fc80000000003 */
[----:B------:R-:W-:-:S04]  /*0240*/  FFMA R3, R2, R3, -0.5 ;  /* 0xbf00000002037423 */ /* 0x000fc80000000003 */
[----:B------:R-:W-:-:S04]  /*0250*/  FMUL R3, R2, R3 ;  /* 0x0000000302037220 */ /* 0x000fc80000400000 */
[----:B------:R-:W-:Y:S01]  /*0260*/  FFMA R3, R2, R3, R2 ;  /* 0x0000000302037223 */ /* 0x000fe20000000002 */
[----:B------:R-:W-:-:S03]  /*0270*/  @P0 MOV R2, 0x7f800000 ;  /* 0x7f80000000020802 */ /* 0x000fc60000000f00 */
[----:B------:R-:W-:Y:S02]  /*0280*/  FFMA R3, R6, 0.69314718246459960938, R3 ;  /* 0x3f31721806037823 */ /* 0x000fe40000000003 */
[C---:B------:R-:W-:Y:S01]  /*0290*/  @P1 FFMA R3, R7.reuse, R2, +INF ;  /* 0x7f80000007031423 */ /* 0x040fe20000000002 */
[----:B------:R-:W-:Y:S02]  /*02a0*/  @P0 FSETP.NEU.AND P1, PT, R7, RZ, PT ;  /* 0x000000ff0700020b */ /* 0x000fe40003f2d000 */
[----:B------:R-:W-:Y:S02]  /*02b0*/  LOP3.LUT R2, R9, 0x80000000, R0, 0xb8, !PT ;  /* 0x8000000009027812 */ /* 0x000fe400078eb800 */
[----:B------:R-:W-:-:S05]  /*02c0*/  @P0 FSEL R3, R3, -RZ, P1 ;  /* 0x800000ff03030208 */ /* 0x000fca0000800000 */
[----:B------:R-:W-:-:S04]  /*02d0*/  FMUL R4, R2, R3 ;  /* 0x0000000302047220 */ /* 0x000fc80000400000 */
[C---:B------:R-:W-:Y:S01]  /*02e0*/  FFMA R2, |R4|.reuse, -R9, 0.5 ;  /* 0x3f00000004027423 */ /* 0x040fe20000000a09 */
[C---:B------:R-:W-:Y:S01]  /*02f0*/  FSETP.NEU.AND P1, PT, |R4|.reuse, 1, PT ;  /* 0x3f8000000400780b */ /* 0x040fe20003f2d200 */
[----:B------:R-:W-:Y:S01]  /*0300*/  HFMA2 R9, -RZ, RZ, 1.9599609375, 20144 ;  /* 0x3fd774ebff097431 */ /* 0x000fe200000001ff */
[----:B------:R-:W-:Y:S01]  /*0310*/  FSETP.GT.AND P0, PT, |R4|, 0.56000000238418579102, PT ;  /* 0x3f0f5c290400780b */ /* 0x000fe20003f04200 */
[----:B------:R-:W0:Y:S02]  /*0320*/  MUFU.RSQ R3, R2 ;  /* 0x0000000200037308 */ /* 0x000e240000001400 */
[----:B0-----:R-:W-:Y:S01]  /*0330*/  FMUL R6, R2, R3 ;  /* 0x0000000302067220 */ /* 0x001fe20000400000 */
[----:B------:R-:W-:-:S04]  /*0340*/  FMUL R3, R3, -0.5 ;  /* 0xbf00000003037820 */ /* 0x000fc80000400000 */
[----:B------:R-:W-:-:S04]  /*0350*/  FFMA R3, R6, R3, 0.5 ;  /* 0x3f00000006037423 */ /* 0x000fc80000000003 */
[----:B------:R-:W-:-:S05]  /*0360*/  FFMA R3, R6, R3, R6 ;  /* 0x0000000306037223 */ /* 0x000fca0000000006 */
[----:B------:R-:W-:-:S04]  /*0370*/  FSEL R3, R3, RZ, P1 ;  /* 0x000000ff03037208 */ /* 0x000fc80000800000 */
[----:B------:R-:W-:-:S05]  /*0380*/  FSEL R6, R3, |R4|, P0 ;  /* 0x4000000403067208 */ /* 0x000fca0000000000 */
[----:B------:R-:W-:-:S04]  /*0390*/  FMUL R3, R6, R6 ;  /* 0x0000000606037220 */ /* 0x000fc80000400000 */
[----:B------:R-:W-:-:S04]  /*03a0*/  FFMA R2, R3, R8, 0.018773360177874565125 ;  /* 0x3c99ca9703027423 */ /* 0x000fc80000000008 */
[----:B------:R-:W-:-:S04]  /*03b0*/  FFMA R2, R3, R2, 0.046769052743911743164 ;  /* 0x3d3f90e803027423 */ /* 0x000fc80000000002 */
[----:B------:R-:W-:-:S04]  /*03c0*/  FFMA R2, R3, R2, 0.074823014438152313232 ;  /* 0x3d993ccf03027423 */ /* 0x000fc80000000002 */
[----:B------:R-:W-:-:S04]  /*03d0*/  FFMA R2, R3, R2, 0.16667181253433227539 ;  /* 0x3e2aac0403027423 */ /* 0x000fc80000000002 */
[----:B------:R-:W-:Y:S02]  /*03e0*/  FMUL R7, R3, R2 ;  /* 0x0000000203077220 */ /* 0x000fe40000400000 */
[----:B------:R-:W0:Y:S02]  /*03f0*/  LDC.64 R2, c[0x0][0x380] ;  /* 0x0000e000ff027b82 */ /* 0x000e240000000a00 */
[----:B------:R-:W-:-:S04]  /*0400*/  FFMA R7, R6, R7, R6 ;  /* 0x0000000706077223 */ /* 0x000fc80000000006 */
[----:B------:R-:W-:-:S04]  /*0410*/  FMUL R6, R7, -2 ;  /* 0xc000000007067820 */ /* 0x000fc80000400000 */
[----:B------:R-:W-:-:S05]  /*0420*/  @P0 FFMA R7, R9, 0.93318945169448852539, R6 ;  /* 0x3f6ee58109070823 */ /* 0x000fca0000000006 */
[C---:B------:R-:W-:Y:S02]  /*0430*/  FSETP.NAN.AND P0, PT, R7.reuse, R7, PT ;  /* 0x000000070700720b */ /* 0x040fe40003f08000 */
[----:B------:R-:W-:-:S04]  /*0440*/  LOP3.LUT R4, R7, 0x80000000, R4, 0xb8, !PT ;  /* 0x8000000007047812 */ /* 0x000fc800078eb804 */
[----:B------:R-:W-:Y:S01]  /*0450*/  FSEL R7, R4, R7, !P0 ;  /* 0x0000000704077208 */ /* 0x000fe20004000000 */
[----:B0-----:R-:W-:-:S04]  /*0460*/  IMAD.WIDE.U32 R2, R5, 0x4, R2 ;  /* 0x0000000405027825 */ /* 0x001fc800078e0002 */
[----:B------:R-:W-:-:S05]  /*0470*/  FADD R7, R0, R7 ;  /* 0x0000000700077221 */ /* 0x000fca0000000000 */
[----:B------:R-:W-:Y:S01]  /*0480*/  STG.E desc[UR4][R2.64], R7 ;  /* 0x0000000702007986 */ /* 0x000fe2000c101904 */
[----:B------:R-:W-:Y:S05]  /*0490*/  EXIT ;  /* 0x000000000000794d */ /* 0x000fea0003800000 */
.L_x_2:
        /* <DEDUP_REMOVED lines=14> */
.L_x_5:


//--------------------- .nv.shared.reserved.0     --------------------------
	.section	.nv.shared.reserved.0,"aw",@nobits
	.weak		__nv_reservedSMEM_offset_0_alias
	.size		__nv_reservedSMEM_offset_0_alias, 0, 64
	.other		__nv_reservedSMEM_offset_0_alias,@"STO_CUDA_RESERVED_SHARED STV_DEFAULT"
__nv_reservedSMEM_offset_0_alias:
	.zero		0
	.zero		64


//--------------------- .nv.constant0.default_function_kernel_2 --------------------------
	.section	.nv.constant0.default_function_kernel_2,"a",@progbits
	.sectionflags	@""
	.align	4
.nv.constant0.default_function_kernel_2:
	.zero		912


//--------------------- .nv.constant0.default_function_kernel --------------------------
	.section	.nv.constant0.default_function_kernel,"a",@progbits
	.sectionflags	@""
	.align	4
.nv.constant0.default_function_kernel:
	.zero		912


//--------------------- .nv.constant0.default_function_kernel_1 --------------------------
	.section	.nv.constant0.default_function_kernel_1,"a",@progbits
	.sectionflags	@""
	.align	4
.nv.constant0.default_function_kernel_1:
	.zero		912


//--------------------- SYMBOLS --------------------------

	.type		.nv.reservedSmem.offset0,@object
	.size		.nv.reservedSmem.offset0,0x4
